//
// Generated by NVIDIA NVVM Compiler
//
// Compiler Build ID: CL-36424714
// Cuda compilation tools, release 13.0, V13.0.88
// Based on NVVM 20.0.0
//

.version 9.0
.target sm_100
.address_size 64

	// .globl	_Z7j3d27ptPdS_i

.visible .entry _Z7j3d27ptPdS_i(
	.param .u64 .ptr .align 1 _Z7j3d27ptPdS_i_param_0,
	.param .u64 .ptr .align 1 _Z7j3d27ptPdS_i_param_1,
	.param .u32 _Z7j3d27ptPdS_i_param_2
)
{
	.reg .pred 	%p<3>;
	.reg .b32 	%r<34>;
	.reg .b64 	%rd<26>;
	.reg .b64 	%fd<55>;

	ld.param.u32 	%r2, [_Z7j3d27ptPdS_i_param_2];
	mov.u32 	%r4, %ctaid.x;
	mov.u32 	%r5, %ntid.x;
	mov.u32 	%r6, %tid.x;
	mad.lo.s32 	%r7, %r4, %r5, %r6;
	add.s32 	%r8, %r7, 1;
	mov.u32 	%r9, %ctaid.y;
	mov.u32 	%r10, %ntid.y;
	mul.lo.s32 	%r11, %r9, %r10;
	shl.b32 	%r12, %r11, 2;
	or.b32  	%r13, %r12, 1;
	setp.eq.s32 	%p1, %r9, 0;
	selp.b32 	%r14, 1, %r13, %p1;
	mov.u32 	%r15, %tid.y;
	shl.b32 	%r16, %r15, 2;
	add.s32 	%r1, %r14, %r16;
	mov.u32 	%r17, %ctaid.z;
	mov.u32 	%r18, %ntid.z;
	mov.u32 	%r19, %tid.z;
	mad.lo.s32 	%r20, %r17, %r18, %r19;
	add.s32 	%r22, %r20, 1;
	add.s32 	%r23, %r2, -2;
	max.s32 	%r24, %r8, %r1;
	max.s32 	%r25, %r24, %r22;
	setp.gt.s32 	%p2, %r25, %r23;
	@%p2 bra 	$L__BB0_2;
	ld.param.u64 	%rd25, [_Z7j3d27ptPdS_i_param_1];
	ld.param.u64 	%rd24, [_Z7j3d27ptPdS_i_param_0];
	cvta.to.global.u64 	%rd3, %rd24;
	cvta.to.global.u64 	%rd4, %rd25;
	mov.u32 	%r26, %tid.z;
	mov.u32 	%r27, %ctaid.z;
	mov.u32 	%r28, %ntid.z;
	mad.lo.s32 	%r29, %r27, %r28, %r26;
	mul.wide.u32 	%rd5, %r29, 2113568;
	add.s64 	%rd6, %rd3, %rd5;
	mul.wide.u32 	%rd7, %r1, 4112;
	add.s64 	%rd8, %rd6, %rd7;
	mov.u32 	%r30, %tid.x;
	mov.u32 	%r31, %ctaid.x;
	mov.u32 	%r32, %ntid.x;
	mad.lo.s32 	%r33, %r31, %r32, %r30;
	mul.wide.u32 	%rd9, %r33, 8;
	add.s64 	%rd10, %rd8, %rd9;
	ld.global.nc.f64 	%fd1, [%rd10+2113576];
	ld.global.nc.f64 	%fd2, [%rd10+8];
	ld.global.nc.f64 	%fd3, [%rd10+4227144];
	add.f64 	%fd4, %fd2, %fd3;
	add.s64 	%rd11, %rd8, -4112;
	add.s64 	%rd12, %rd8, 2109456;
	add.s64 	%rd13, %rd12, %rd9;
	ld.global.nc.f64 	%fd5, [%rd13+8];
	add.f64 	%fd6, %fd4, %fd5;
	ld.global.nc.f64 	%fd7, [%rd10+2117688];
	add.f64 	%fd8, %fd6, %fd7;
	mul.wide.s32 	%rd14, %r33, 8;
	add.s64 	%rd15, %rd8, %rd14;
	ld.global.nc.f64 	%fd9, [%rd15+2113568];
	add.f64 	%fd10, %fd8, %fd9;
	ld.global.nc.f64 	%fd11, [%rd10+2113584];
	add.f64 	%fd12, %fd10, %fd11;
	mul.f64 	%fd13, %fd12, 0d3FF23D70A3D70A3D;
	fma.rn.f64 	%fd14, %fd1, 0d3FC0000000000000, %fd13;
	add.s64 	%rd16, %rd11, %rd14;
	ld.global.nc.f64 	%fd15, [%rd16];
	add.s64 	%rd17, %rd9, 8;
	add.s64 	%rd18, %rd11, %rd17;
	ld.global.nc.f64 	%fd16, [%rd18+8];
	add.f64 	%fd17, %fd15, %fd16;
	add.s64 	%rd19, %rd8, %rd17;
	ld.global.nc.f64 	%fd18, [%rd15+4112];
	add.f64 	%fd19, %fd17, %fd18;
	ld.global.nc.f64 	%fd20, [%rd19+4120];
	add.f64 	%fd21, %fd19, %fd20;
	add.s64 	%rd20, %rd12, %rd14;
	ld.global.nc.f64 	%fd22, [%rd20+2113568];
	add.f64 	%fd23, %fd21, %fd22;
	ld.global.nc.f64 	%fd24, [%rd18+4227144];
	add.f64 	%fd25, %fd23, %fd24;
	ld.global.nc.f64 	%fd26, [%rd15+4231248];
	add.f64 	%fd27, %fd25, %fd26;
	ld.global.nc.f64 	%fd28, [%rd10+4231264];
	add.f64 	%fd29, %fd27, %fd28;
	fma.rn.f64 	%fd30, %fd29, 0d3FE8000000000000, %fd14;
	ld.global.nc.f64 	%fd31, [%rd18];
	ld.global.nc.f64 	%fd32, [%rd15];
	add.f64 	%fd33, %fd31, %fd32;
	ld.global.nc.f64 	%fd34, [%rd19+8];
	add.f64 	%fd35, %fd33, %fd34;
	ld.global.nc.f64 	%fd36, [%rd10+4120];
	add.f64 	%fd37, %fd35, %fd36;
	ld.global.nc.f64 	%fd38, [%rd20];
	add.f64 	%fd39, %fd37, %fd38;
	ld.global.nc.f64 	%fd40, [%rd18+2113576];
	add.f64 	%fd41, %fd39, %fd40;
	ld.global.nc.f64 	%fd42, [%rd15+2117680];
	add.f64 	%fd43, %fd41, %fd42;
	ld.global.nc.f64 	%fd44, [%rd10+2117696];
	add.f64 	%fd45, %fd43, %fd44;
	ld.global.nc.f64 	%fd46, [%rd13+2113576];
	add.f64 	%fd47, %fd45, %fd46;
	ld.global.nc.f64 	%fd48, [%rd15+4227136];
	add.f64 	%fd49, %fd47, %fd48;
	ld.global.nc.f64 	%fd50, [%rd10+4227152];
	add.f64 	%fd51, %fd49, %fd50;
	ld.global.nc.f64 	%fd52, [%rd10+4231256];
	add.f64 	%fd53, %fd51, %fd52;
	fma.rn.f64 	%fd54, %fd53, 0d3FF07EF9DB22D0E5, %fd30;
	add.s64 	%rd21, %rd4, %rd5;
	add.s64 	%rd22, %rd21, %rd7;
	add.s64 	%rd23, %rd22, %rd9;
	st.global.f64 	[%rd23+2113576], %fd54;
$L__BB0_2:
	ret;

}


// ===== COMPILED SASS (sm_100) =====

	.target	sm_100

	.elftype	@"ET_EXEC"


//--------------------- .note.nv.tkinfo           --------------------------
	.section	.note.nv.tkinfo,"",@"SHT_NOTE"
	.sectionflags	@"SHF_NOTE_NV_TKINFO"
	.tkinfo
        /*0018*/ 	.word	0x00000002
        /*0030*/ 	.string	""
        /*0030*/ 	.string	"ptxas"
        /*0030*/ 	.string	"Cuda compilation tools, release 13.0, V13.0.88"
        /*0030*/ 	.string	"Build cuda_13.0.r13.0/compiler.36424714_0"
        /*0030*/ 	.string	"-arch sm_100 -m 64 "



//--------------------- .note.nv.cuinfo           --------------------------
	.section	.note.nv.cuinfo,"",@"SHT_NOTE"
	.sectionflags	@"SHF_NOTE_NV_CUINFO"
        /*0018*/ 	.short	0x0002
        /*001a*/ 	.short	0x0064
        /*001c*/ 	.short	0x0082
	.zero		2


//--------------------- .nv.info                  --------------------------
	.section	.nv.info,"",@"SHT_CUDA_INFO"
	.align	4


	//----- nvinfo : EIATTR_REGCOUNT
	.align		4
        /*0000*/ 	.byte	0x04, 0x2f
        /*0002*/ 	.short	(.L_1 - .L_0)
	.align		4
.L_0:
        /*0004*/ 	.word	index@(_Z7j3d27ptPdS_i)
        /*0008*/ 	.word	0x00000020


	//----- nvinfo : EIATTR_FRAME_SIZE
	.align		4
.L_1:
        /*000c*/ 	.byte	0x04, 0x11
        /*000e*/ 	.short	(.L_3 - .L_2)
	.align		4
.L_2:
        /*0010*/ 	.word	index@(_Z7j3d27ptPdS_i)
        /*0014*/ 	.word	0x00000000


	//----- nvinfo : EIATTR_MIN_STACK_SIZE
	.align		4
.L_3:
        /*0018*/ 	.byte	0x04, 0x12
        /*001a*/ 	.short	(.L_5 - .L_4)
	.align		4
.L_4:
        /*001c*/ 	.word	index@(_Z7j3d27ptPdS_i)
        /*0020*/ 	.word	0x00000000
.L_5:


//--------------------- .nv.compat                --------------------------
	.section	.nv.compat,"",@"SHT_CUDA_COMPAT_INFO"
	.align	4
        /*0000*/ 	.byte	0x02, 0x09, 0x00, 0x00, 0x02, 0x02, 0x01, 0x00, 0x02, 0x05, 0x05, 0x00, 0x03, 0x07, 0x01, 0x01
        /*0010*/ 	.byte	0x02, 0x03, 0x00, 0x00, 0x02, 0x06, 0x01, 0x00, 0x04, 0x0b, 0x08, 0x00, 0x01, 0x00, 0x00, 0x00
        /*0020*/ 	.byte	0x00, 0x00, 0x00, 0x00


//--------------------- .nv.info._Z7j3d27ptPdS_i  --------------------------
	.section	.nv.info._Z7j3d27ptPdS_i,"",@"SHT_CUDA_INFO"
	.sectionflags	@""
	.align	4


	//----- nvinfo : EIATTR_CUDA_API_VERSION
	.align		4
        /*0000*/ 	.byte	0x04, 0x37
        /*0002*/ 	.short	(.L_7 - .L_6)
.L_6:
        /*0004*/ 	.word	0x00000082


	//----- nvinfo : EIATTR_KPARAM_INFO
	.align		4
.L_7:
        /*0008*/ 	.byte	0x04, 0x17
        /*000a*/ 	.short	(.L_9 - .L_8)
.L_8:
        /*000c*/ 	.word	0x00000000
        /*0010*/ 	.short	0x0002
        /*0012*/ 	.short	0x0010
        /*0014*/ 	.byte	0x00, 0xf0, 0x11, 0x00


	//----- nvinfo : EIATTR_KPARAM_INFO
	.align		4
.L_9:
        /*0018*/ 	.byte	0x04, 0x17
        /*001a*/ 	.short	(.L_11 - .L_10)
.L_10:
        /*001c*/ 	.word	0x00000000
        /*0020*/ 	.short	0x0001
        /*0022*/ 	.short	0x0008
        /*0024*/ 	.byte	0x00, 0xf5, 0x21, 0x00


	//----- nvinfo : EIATTR_KPARAM_INFO
	.align		4
.L_11:
        /*0028*/ 	.byte	0x04, 0x17
        /*002a*/ 	.short	(.L_13 - .L_12)
.L_12:
        /*002c*/ 	.word	0x00000000
        /*0030*/ 	.short	0x0000
        /*0032*/ 	.short	0x0000
        /*0034*/ 	.byte	0x00, 0xf5, 0x21, 0x00


	//----- nvinfo : EIATTR_SPARSE_MMA_MASK
	.align		4
.L_13:
        /*0038*/ 	.byte	0x03, 0x50
        /*003a*/ 	.short	0x0000


	//----- nvinfo : EIATTR_MAXREG_COUNT
	.align		4
        /*003c*/ 	.byte	0x03, 0x1b
        /*003e*/ 	.short	0x00ff


	//----- nvinfo : EIATTR_MERCURY_ISA_VERSION
	.align		4
        /*0040*/ 	.byte	0x03, 0x5f
        /*0042*/ 	.short	0x0101


	//----- nvinfo : EIATTR_VRC_CTA_INIT_COUNT
	.align		4
        /*0044*/ 	.byte	0x02, 0x4a
	.zero		1
	.zero		1


	//----- nvinfo : EIATTR_EXIT_INSTR_OFFSETS
	.align		4
        /*0048*/ 	.byte	0x04, 0x1c
        /*004a*/ 	.short	(.L_15 - .L_14)


	//   ....[0]....
.L_14:
        /*004c*/ 	.word	0x00000160


	//   ....[1]....
        /*0050*/ 	.word	0x00000650


	//----- nvinfo : EIATTR_CBANK_PARAM_SIZE
	.align		4
.L_15:
        /*0054*/ 	.byte	0x03, 0x19
        /*0056*/ 	.short	0x0014


	//----- nvinfo : EIATTR_PARAM_CBANK
	.align		4
        /*0058*/ 	.byte	0x04, 0x0a
        /*005a*/ 	.short	(.L_17 - .L_16)
	.align		4
.L_16:
        /*005c*/ 	.word	index@(.nv.constant0._Z7j3d27ptPdS_i)
        /*0060*/ 	.short	0x0380
        /*0062*/ 	.short	0x0014


	//----- nvinfo : EIATTR_SW_WAR
	.align		4
.L_17:
        /*0064*/ 	.byte	0x04, 0x36
        /*0066*/ 	.short	(.L_19 - .L_18)
.L_18:
        /*0068*/ 	.word	0x00000008
.L_19:


//--------------------- .nv.callgraph             --------------------------
	.section	.nv.callgraph,"",@"SHT_CUDA_CALLGRAPH"
	.align	4
	.sectionentsize	8
	.align		4
        /*0000*/ 	.word	0x00000000
	.align		4
        /*0004*/ 	.word	0xffffffff
	.align		4
        /*0008*/ 	.word	0x00000000
	.align		4
        /*000c*/ 	.word	0xfffffffe
	.align		4
        /*0010*/ 	.word	0x00000000
	.align		4
        /*0014*/ 	.word	0xfffffffd
	.align		4
        /*0018*/ 	.word	0x00000000
	.align		4
        /*001c*/ 	.word	0xfffffffc


//--------------------- .text._Z7j3d27ptPdS_i     --------------------------
	.section	.text._Z7j3d27ptPdS_i,"ax",@progbits
	.align	128
        .global         _Z7j3d27ptPdS_i
        .type           _Z7j3d27ptPdS_i,@function
        .size           _Z7j3d27ptPdS_i,(.L_x_1 - _Z7j3d27ptPdS_i)
        .other          _Z7j3d27ptPdS_i,@"STO_CUDA_ENTRY STV_DEFAULT"
_Z7j3d27ptPdS_i:
.text._Z7j3d27ptPdS_i:
[----:B------:R-:W-:Y:S08]  /*0000*/  LDC R1, c[0x0][0x37c] ;  /* 0x0000df00ff017b82 */ /* 0x000ff00000000800 */
[----:B------:R-:W0:Y:S01]  /*0010*/  S2UR UR7, SR_CTAID.Y ;  /* 0x00000000000779c3 */ /* 0x000e220000002600 */
[----:B------:R-:W1:Y:S01]  /*0020*/  S2R R6, SR_TID.X ;  /* 0x0000000000067919 */ /* 0x000e620000002100 */
[----:B------:R-:W2:Y:S01]  /*0030*/  LDCU UR5, c[0x0][0x390] ;  /* 0x00007200ff0577ac */ /* 0x000ea20008000800 */
[----:B------:R-:W3:Y:S05]  /*0040*/  S2R R20, SR_TID.Y ;  /* 0x0000000000147919 */ /* 0x000eea0000002200 */
[----:B------:R-:W1:Y:S01]  /*0050*/  LDC R3, c[0x0][0x360] ;  /* 0x0000d800ff037b82 */ /* 0x000e620000000800 */
[----:B------:R-:W4:Y:S01]  /*0060*/  LDCU UR4, c[0x0][0x364] ;  /* 0x00006c80ff0477ac */ /* 0x000f220008000800 */
[----:B------:R-:W5:Y:S06]  /*0070*/  S2R R21, SR_TID.Z ;  /* 0x0000000000157919 */ /* 0x000f6c0000002300 */
[----:B------:R-:W1:Y:S08]  /*0080*/  S2UR UR6, SR_CTAID.X ;  /* 0x00000000000679c3 */ /* 0x000e700000002500 */
[----:B------:R-:W5:Y:S01]  /*0090*/  S2UR UR8, SR_CTAID.Z ;  /* 0x00000000000879c3 */ /* 0x000f620000002700 */
[----:B0-----:R-:W-:-:S02]  /*00a0*/  UISETP.NE.AND UP0, UPT, UR7, URZ, UPT ;  /* 0x000000ff0700728c */ /* 0x001fc4000bf05270 */
[----:B----4-:R-:W-:-:S04]  /*00b0*/  UIMAD UR4, UR7, UR4, URZ ;  /* 0x00000004070472a4 */ /* 0x010fc8000f8e02ff */
[----:B------:R-:W-:Y:S01]  /*00c0*/  ULEA UR4, UR4, 0x1, 0x2 ;  /* 0x0000000104047891 */ /* 0x000fe2000f8e10ff */
[----:B------:R-:W5:Y:S03]  /*00d0*/  LDC R0, c[0x0][0x368] ;  /* 0x0000da00ff007b82 */ /* 0x000f660000000800 */
[----:B------:R-:W-:Y:S01]  /*00e0*/  USEL UR4, UR4, 0x1, UP0 ;  /* 0x0000000104047887 */ /* 0x000fe20008000000 */
[----:B-1----:R-:W-:-:S05]  /*00f0*/  IMAD R3, R3, UR6, R6 ;  /* 0x0000000603037c24 */ /* 0x002fca000f8e0206 */
[----:B---3--:R-:W-:Y:S01]  /*0100*/  LEA R20, R20, UR4, 0x2 ;  /* 0x0000000414147c11 */ /* 0x008fe2000f8e10ff */
[----:B--2---:R-:W-:-:S03]  /*0110*/  UIADD3 UR4, UPT, UPT, UR5, -0x2, URZ ;  /* 0xfffffffe05047890 */ /* 0x004fc6000fffe0ff */
[----:B------:R-:W-:Y:S01]  /*0120*/  VIADDMNMX R3, R3, 0x1, R20, !PT ;  /* 0x0000000103037846 */ /* 0x000fe20007800114 */
[----:B-----5:R-:W-:-:S05]  /*0130*/  IMAD R0, R0, UR8, R21 ;  /* 0x0000000800007c24 */ /* 0x020fca000f8e0215 */
[----:B------:R-:W-:-:S04]  /*0140*/  VIADDMNMX R0, R0, 0x1, R3, !PT ;  /* 0x0000000100007846 */ /* 0x000fc80007800103 */
[----:B------:R-:W-:-:S13]  /*0150*/  ISETP.GT.AND P0, PT, R0, UR4, PT ;  /* 0x0000000400007c0c */ /* 0x000fda000bf04270 */
[----:B------:R-:W-:Y:S05]  /*0160*/  @P0 EXIT ;  /* 0x000000000000094d */ /* 0x000fea0003800000 */
[----:B------:R-:W0:Y:S01]  /*0170*/  LDC R0, c[0x0][0x368] ;  /* 0x0000da00ff007b82 */ /* 0x000e220000000800 */
[----:B------:R-:W1:Y:S07]  /*0180*/  LDCU.64 UR4, c[0x0][0x358] ;  /* 0x00006b00ff0477ac */ /* 0x000e6e0008000a00 */
[----:B------:R-:W2:Y:S08]  /*0190*/  LDC.64 R2, c[0x0][0x380] ;  /* 0x0000e000ff027b82 */ /* 0x000eb00000000a00 */
[----:B------:R-:W3:Y:S01]  /*01a0*/  LDC R7, c[0x0][0x360] ;  /* 0x0000d800ff077b82 */ /* 0x000ee20000000800 */
[----:B0-----:R-:W-:-:S04]  /*01b0*/  IMAD R21, R0, UR8, R21 ;  /* 0x0000000800157c24 */ /* 0x001fc8000f8e0215 */
[----:B--2---:R-:W-:-:S04]  /*01c0*/  IMAD.WIDE.U32 R2, R21, 0x204020, R2 ;  /* 0x0020402015027825 */ /* 0x004fc800078e0002 */
[----:B------:R-:W-:-:S04]  /*01d0*/  IMAD.WIDE.U32 R4, R20, 0x1010, R2 ;  /* 0x0000101014047825 */ /* 0x000fc800078e0002 */
[----:B---3--:R-:W-:-:S04]  /*01e0*/  IMAD R0, R7, UR6, R6 ;  /* 0x0000000607007c24 */ /* 0x008fc8000f8e0206 */
[----:B------:R-:W-:-:S05]  /*01f0*/  IMAD.WIDE.U32 R6, R0, 0x8, R4 ;  /* 0x0000000800067825 */ /* 0x000fca00078e0004 */
[----:B-1----:R-:W2:Y:S04]  /*0200*/  LDG.E.64.CONSTANT R24, desc[UR4][R6.64+0x8] ;  /* 0x0000080406187981 */ /* 0x002ea8000c1e9b00 */
[----:B------:R-:W2:Y:S01]  /*0210*/  LDG.E.64.CONSTANT R2, desc[UR4][R6.64+0x408048] ;  /* 0x4080480406027981 */ /* 0x000ea2000c1e9b00 */
[----:B------:R-:W-:Y:S01]  /*0220*/  HFMA2 R10, -RZ, RZ, 0, 4.76837158203125e-07 ;  /* 0x00000008ff0a7431 */ /* 0x000fe200000001ff */
[----:B------:R-:W-:Y:S01]  /*0230*/  MOV R11, 0x0 ;  /* 0x00000000000b7802 */ /* 0x000fe20000000f00 */
[C---:B------:R-:W-:Y:S01]  /*0240*/  IMAD.WIDE R8, R0.reuse, 0x8, R4 ;  /* 0x0000000800087825 */ /* 0x040fe200078e0204 */
[----:B------:R-:W3:Y:S04]  /*0250*/  LDG.E.64.CONSTANT R16, desc[UR4][R6.64+0x203018] ;  /* 0x2030180406107981 */ /* 0x000ee8000c1e9b00 */
[----:B------:R-:W4:Y:S01]  /*0260*/  LDG.E.64.CONSTANT R14, desc[UR4][R8.64] ;  /* 0x00000004080e7981 */ /* 0x000f22000c1e9b00 */
[----:B------:R-:W-:-:S03]  /*0270*/  IMAD.WIDE.U32 R10, R0, 0x8, R10 ;  /* 0x00000008000a7825 */ /* 0x000fc600078e000a */
[----:B------:R-:W5:Y:S01]  /*0280*/  LDG.E.64.CONSTANT R12, desc[UR4][R8.64+-0x1010] ;  /* 0xffeff004080c7981 */ /* 0x000f62000c1e9b00 */
[----:B------:R-:W-:-:S03]  /*0290*/  IADD3 R18, P0, PT, R4, R10, RZ ;  /* 0x0000000a04127210 */ /* 0x000fc60007f1e0ff */
[----:B------:R-:W5:Y:S01]  /*02a0*/  LDG.E.64.CONSTANT R26, desc[UR4][R8.64+0x408040] ;  /* 0x40804004081a7981 */ /* 0x000f62000c1e9b00 */
[----:B------:R-:W-:-:S03]  /*02b0*/  IADD3.X R19, PT, PT, R5, R11, RZ, P0, !PT ;  /* 0x0000000b05137210 */ /* 0x000fc600007fe4ff */
[----:B------:R-:W5:Y:S04]  /*02c0*/  LDG.E.64.CONSTANT R28, desc[UR4][R6.64+0x409058] ;  /* 0x40905804061c7981 */ /* 0x000f68000c1e9b00 */
[----:B------:R-:W4:Y:S04]  /*02d0*/  LDG.E.64.CONSTANT R10, desc[UR4][R18.64+-0x1010] ;  /* 0xffeff004120a7981 */ /* 0x000f28000c1e9b00 */
[----:B------:R-:W5:Y:S04]  /*02e0*/  LDG.E.64.CONSTANT R22, desc[UR4][R18.64+0x8] ;  /* 0x0000080412167981 */ /* 0x000f68000c1e9b00 */
[----:B------:R-:W5:Y:S01]  /*02f0*/  LDG.E.64.CONSTANT R4, desc[UR4][R18.64+-0x1008] ;  /* 0xffeff80412047981 */ /* 0x000f62000c1e9b00 */
[----:B--2---:R-:W-:-:S03]  /*0300*/  DADD R24, R24, R2 ;  /* 0x0000000018187229 */ /* 0x004fc60000000002 */
[----:B------:R-:W2:Y:S05]  /*0310*/  LDG.E.64.CONSTANT R2, desc[UR4][R6.64+0x1018] ;  /* 0x0010180406027981 */ /* 0x000eaa000c1e9b00 */
[----:B---3--:R-:W-:Y:S02]  /*0320*/  DADD R16, R24, R16 ;  /* 0x0000000018107229 */ /* 0x008fe40000000010 */
[----:B------:R-:W3:Y:S01]  /*0330*/  LDG.E.64.CONSTANT R24, desc[UR4][R8.64+0x203010] ;  /* 0x2030100408187981 */ /* 0x000ee2000c1e9b00 */
[----:B----4-:R-:W-:-:S03]  /*0340*/  DADD R14, R10, R14 ;  /* 0x000000000a0e7229 */ /* 0x010fc6000000000e */
[----:B------:R-:W4:Y:S05]  /*0350*/  LDG.E.64.CONSTANT R10, desc[UR4][R8.64+0x1010] ;  /* 0x00101004080a7981 */ /* 0x000f2a000c1e9b00 */
[----:B-----5:R-:W-:Y:S02]  /*0360*/  DADD R22, R14, R22 ;  /* 0x000000000e167229 */ /* 0x020fe40000000016 */
[----:B------:R-:W-:Y:S01]  /*0370*/  DADD R4, R12, R4 ;  /* 0x000000000c047229 */ /* 0x000fe20000000004 */
[----:B------:R-:W5:Y:S04]  /*0380*/  LDG.E.64.CONSTANT R14, desc[UR4][R18.64+0x1018] ;  /* 0x00101804120e7981 */ /* 0x000f68000c1e9b00 */
[----:B------:R-:W5:Y:S01]  /*0390*/  LDG.E.64.CONSTANT R12, desc[UR4][R6.64+0x205038] ;  /* 0x20503804060c7981 */ /* 0x000f62000c1e9b00 */
[----:B--2---:R-:W-:-:S03]  /*03a0*/  DADD R2, R22, R2 ;  /* 0x0000000016027229 */ /* 0x004fc60000000002 */
[----:B------:R-:W2:Y:S05]  /*03b0*/  LDG.E.64.CONSTANT R22, desc[UR4][R18.64+0x203018] ;  /* 0x2030180412167981 */ /* 0x000eaa000c1e9b00 */
[----:B---3--:R-:W-:Y:S02]  /*03c0*/  DADD R24, R2, R24 ;  /* 0x0000000002187229 */ /* 0x008fe40000000018 */
[----:B------:R-:W3:Y:S04]  /*03d0*/  LDG.E.64.CONSTANT R2, desc[UR4][R8.64+0x205030] ;  /* 0x2050300408027981 */ /* 0x000ee8000c1e9b00 */
[----:B------:R-:W3:Y:S01]  /*03e0*/  LDG.E.64.CONSTANT R18, desc[UR4][R18.64+0x407038] ;  /* 0x4070380412127981 */ /* 0x000ee2000c1e9b00 */
[----:B----4-:R-:W-:-:S03]  /*03f0*/  DADD R10, R4, R10 ;  /* 0x00000000040a7229 */ /* 0x010fc6000000000a */
[----:B------:R-:W4:Y:S05]  /*0400*/  LDG.E.64.CONSTANT R4, desc[UR4][R8.64+0x204020] ;  /* 0x2040200408047981 */ /* 0x000f2a000c1e9b00 */
[----:B-----5:R-:W-:Y:S02]  /*0410*/  DADD R14, R10, R14 ;  /* 0x000000000a0e7229 */ /* 0x020fe4000000000e */
[----:B------:R-:W5:Y:S01]  /*0420*/  LDG.E.64.CONSTANT R10, desc[UR4][R6.64+0x204030] ;  /* 0x20403004060a7981 */ /* 0x000f62000c1e9b00 */
[----:B------:R-:W-:-:S03]  /*0430*/  DADD R16, R16, R12 ;  /* 0x0000000010107229 */ /* 0x000fc6000000000c */
[----:B------:R-:W5:Y:S01]  /*0440*/  LDG.E.64.CONSTANT R12, desc[UR4][R8.64+0x407030] ;  /* 0x40703004080c7981 */ /* 0x000f62000c1e9b00 */
[----:B--2---:R-:W-:-:S03]  /*0450*/  DADD R24, R24, R22 ;  /* 0x0000000018187229 */ /* 0x004fc60000000016 */
[----:B------:R-:W2:Y:S05]  /*0460*/  LDG.E.64.CONSTANT R22, desc[UR4][R6.64+0x205040] ;  /* 0x2050400406167981 */ /* 0x000eaa000c1e9b00 */
[----:B---3--:R-:W-:Y:S01]  /*0470*/  DADD R24, R24, R2 ;  /* 0x0000000018187229 */ /* 0x008fe20000000002 */
        /* <DEDUP_REMOVED lines=8> */
[----:B------:R-:W2:Y:S01]  /*0500*/  LDG.E.64.CONSTANT R22, desc[UR4][R6.64+0x408050] ;  /* 0x4080500406167981 */ /* 0x000ea2000c1e9b00 */
[----:B------:R-:W-:Y:S01]  /*0510*/  DADD R18, R16, R18 ;  /* 0x0000000010127229 */ /* 0x000fe20000000012 */
[----:B------:R-:W0:Y:S01]  /*0520*/  LDC.64 R16, c[0x0][0x388] ;  /* 0x0000e200ff107b82 */ /* 0x000e220000000a00 */
[----:B------:R-:W-:Y:S01]  /*0530*/  UMOV UR10, 0xa3d70a3d ;  /* 0xa3d70a3d000a7882 */ /* 0x000fe20000000000 */
[----:B------:R-:W-:Y:S02]  /*0540*/  UMOV UR11, 0x3ff23d70 ;  /* 0x3ff23d70000b7882 */ /* 0x000fe40000000000 */
[----:B------:R-:W-:-:S03]  /*0550*/  DMUL R10, R10, UR10 ;  /* 0x0000000a0a0a7c28 */ /* 0x000fc60008000000 */
[----:B---3--:R-:W-:Y:S02]  /*0560*/  DADD R2, R18, R2 ;  /* 0x0000000012027229 */ /* 0x008fe40000000002 */
[----:B----4-:R-:W-:-:S08]  /*0570*/  DADD R4, R24, R4 ;  /* 0x0000000018047229 */ /* 0x010fd00000000004 */
[----:B------:R-:W-:Y:S02]  /*0580*/  DADD R4, R4, R26 ;  /* 0x0000000004047229 */ /* 0x000fe4000000001a */
[----:B-----5:R-:W-:Y:S02]  /*0590*/  DFMA R10, R14, 0.125, R10 ;  /* 0x3fc000000e0a782b */ /* 0x020fe4000000000a */
[----:B------:R-:W-:Y:S01]  /*05a0*/  DADD R2, R2, R12 ;  /* 0x0000000002027229 */ /* 0x000fe2000000000c */
[----:B0-----:R-:W-:Y:S01]  /*05b0*/  IMAD.WIDE.U32 R16, R21, 0x204020, R16 ;  /* 0x0020402015107825 */ /* 0x001fe200078e0010 */
[----:B------:R-:W-:-:S06]  /*05c0*/  UMOV UR10, 0xdb22d0e5 ;  /* 0xdb22d0e5000a7882 */ /* 0x000fcc0000000000 */
[----:B------:R-:W-:Y:S01]  /*05d0*/  DFMA R2, R2, 0.75, R10 ;  /* 0x3fe800000202782b */ /* 0x000fe2000000000a */
[----:B------:R-:W-:Y:S01]  /*05e0*/  IMAD.WIDE.U32 R16, R20, 0x1010, R16 ;  /* 0x0000101014107825 */ /* 0x000fe200078e0010 */
[----:B------:R-:W-:-:S03]  /*05f0*/  UMOV UR11, 0x3ff07ef9 ;  /* 0x3ff07ef9000b7882 */ /* 0x000fc60000000000 */
[----:B------:R-:W-:Y:S01]  /*0600*/  IMAD.WIDE.U32 R16, R0, 0x8, R16 ;  /* 0x0000000800107825 */ /* 0x000fe200078e0010 */
[----:B--2---:R-:W-:-:S08]  /*0610*/  DADD R4, R4, R22 ;  /* 0x0000000004047229 */ /* 0x004fd00000000016 */
[----:B------:R-:W-:-:S08]  /*0620*/  DADD R4, R4, R28 ;  /* 0x0000000004047229 */ /* 0x000fd0000000001c */
[----:B------:R-:W-:-:S07]  /*0630*/  DFMA R2, R4, UR10, R2 ;  /* 0x0000000a04027c2b */ /* 0x000fce0008000002 */
[----:B------:R-:W-:Y:S01]  /*0640*/  STG.E.64 desc[UR4][R16.64+0x204028], R2 ;  /* 0x2040280210007986 */ /* 0x000fe2000c101b04 */
[----:B------:R-:W-:Y:S05]  /*0650*/  EXIT ;  /* 0x000000000000794d */ /* 0x000fea0003800000 */
.L_x_0:
[----:B------:R-:W-:-:S00]  /*0660*/  BRA `(.L_x_0) ;  /* 0xfffffffc00fc7947 */ /* 0x000fc0000383ffff */
[----:B------:R-:W-:-:S00]  /*0670*/  NOP ;  /* 0x0000000000007918 */ /* 0x000fc00000000000 */
        /* <DEDUP_REMOVED lines=8> */
.L_x_1:


//--------------------- .nv.shared.reserved.0     --------------------------
	.section	.nv.shared.reserved.0,"aw",@nobits
	.weak		__nv_reservedSMEM_offset_0_alias
	.size		__nv_reservedSMEM_offset_0_alias, 0, 64
	.other		__nv_reservedSMEM_offset_0_alias,@"STO_CUDA_RESERVED_SHARED STV_DEFAULT"
__nv_reservedSMEM_offset_0_alias:
	.zero		0
	.zero		64


//--------------------- .nv.constant0._Z7j3d27ptPdS_i --------------------------
	.section	.nv.constant0._Z7j3d27ptPdS_i,"a",@progbits
	.sectionflags	@""
	.align	4
.nv.constant0._Z7j3d27ptPdS_i:
	.zero		916


//--------------------- SYMBOLS --------------------------

	.type		.nv.reservedSmem.offset0,@object
	.size		.nv.reservedSmem.offset0,0x4
